//
// Generated by NVIDIA NVVM Compiler
//
// Compiler Build ID: CL-36424714
// Cuda compilation tools, release 13.0, V13.0.88
// Based on NVVM 20.0.0
//

.version 9.0
.target sm_100
.address_size 64

	// .globl	someSimpleKernel

.visible .entry someSimpleKernel(
	.param .u64 .ptr .align 1 someSimpleKernel_param_0,
	.param .u64 .ptr .align 1 someSimpleKernel_param_1,
	.param .u32 someSimpleKernel_param_2
)
{
	.reg .pred 	%p<2>;
	.reg .b32 	%r<6>;
	.reg .b64 	%rd<8>;
	.reg .b64 	%fd<2>;

	ld.param.u64 	%rd1, [someSimpleKernel_param_0];
	ld.param.u64 	%rd2, [someSimpleKernel_param_1];
	ld.param.u32 	%r2, [someSimpleKernel_param_2];
	mov.u32 	%r3, %tid.x;
	mov.u32 	%r4, %ctaid.x;
	mov.u32 	%r5, %ntid.x;
	mad.lo.s32 	%r1, %r4, %r5, %r3;
	setp.ge.s32 	%p1, %r1, %r2;
	@%p1 bra 	$L__BB0_2;
	cvta.to.global.u64 	%rd3, %rd1;
	cvta.to.global.u64 	%rd4, %rd2;
	mul.wide.s32 	%rd5, %r1, 8;
	add.s64 	%rd6, %rd3, %rd5;
	ld.global.f64 	%fd1, [%rd6];
	add.s64 	%rd7, %rd4, %rd5;
	st.global.f64 	[%rd7], %fd1;
$L__BB0_2:
	ret;

}
	// .globl	copykernel
.visible .entry copykernel(
	.param .u64 .ptr .align 1 copykernel_param_0,
	.param .u64 .ptr .align 1 copykernel_param_1,
	.param .u64 .ptr .align 1 copykernel_param_2,
	.param .u32 copykernel_param_3
)
{
	.reg .pred 	%p<2>;
	.reg .b32 	%r<8>;
	.reg .b32 	%f<5>;
	.reg .b64 	%rd<12>;
	.reg .b64 	%fd<3>;

	ld.param.u64 	%rd1, [copykernel_param_0];
	ld.param.u64 	%rd2, [copykernel_param_1];
	ld.param.u64 	%rd3, [copykernel_param_2];
	ld.param.u32 	%r2, [copykernel_param_3];
	mov.u32 	%r3, %tid.x;
	mov.u32 	%r4, %ctaid.x;
	mov.u32 	%r5, %ntid.x;
	mad.lo.s32 	%r1, %r4, %r5, %r3;
	setp.ge.s32 	%p1, %r1, %r2;
	@%p1 bra 	$L__BB1_2;
	cvta.to.global.u64 	%rd4, %rd2;
	cvta.to.global.u64 	%rd5, %rd1;
	cvta.to.global.u64 	%rd6, %rd3;
	mul.wide.s32 	%rd7, %r1, 8;
	add.s64 	%rd8, %rd4, %rd7;
	ld.global.f64 	%fd1, [%rd8];
	cvt.rn.f32.f64 	%f1, %fd1;
	mul.f32 	%f2, %f1, 0f3B800000;
	shl.b32 	%r6, %r1, 2;
	mul.wide.s32 	%rd9, %r6, 4;
	add.s64 	%rd10, %rd5, %rd9;
	st.global.f32 	[%rd10], %f2;
	add.s64 	%rd11, %rd6, %rd7;
	ld.global.f64 	%fd2, [%rd11];
	cvt.rn.f32.f64 	%f3, %fd2;
	mul.f32 	%f4, %f3, 0f3B800000;
	st.global.f32 	[%rd10+4], %f4;
	mov.b32 	%r7, 1065353216;
	st.global.u32 	[%rd10+8], %r7;
	st.global.u32 	[%rd10+12], %r7;
$L__BB1_2:
	ret;

}
	// .globl	add
.visible .entry add(
	.param .u64 .ptr .align 1 add_param_0,
	.param .u64 .ptr .align 1 add_param_1,
	.param .u32 add_param_2
)
{
	.reg .pred 	%p<2>;
	.reg .b32 	%r<6>;
	.reg .b64 	%rd<8>;
	.reg .b64 	%fd<3>;

	ld.param.u64 	%rd1, [add_param_0];
	ld.param.u64 	%rd2, [add_param_1];
	ld.param.u32 	%r2, [add_param_2];
	mov.u32 	%r3, %tid.x;
	mov.u32 	%r4, %ctaid.x;
	mov.u32 	%r5, %ntid.x;
	mad.lo.s32 	%r1, %r4, %r5, %r3;
	setp.ge.s32 	%p1, %r1, %r2;
	@%p1 bra 	$L__BB2_2;
	cvta.to.global.u64 	%rd3, %rd2;
	cvta.to.global.u64 	%rd4, %rd1;
	mul.wide.s32 	%rd5, %r1, 8;
	add.s64 	%rd6, %rd3, %rd5;
	ld.global.f64 	%fd1, [%rd6];
	add.f64 	%fd2, %fd1, %fd1;
	add.s64 	%rd7, %rd4, %rd5;
	st.global.f64 	[%rd7], %fd2;
$L__BB2_2:
	ret;

}


// ===== COMPILED SASS (sm_100) =====

	.target	sm_100

	.elftype	@"ET_EXEC"


//--------------------- .note.nv.tkinfo           --------------------------
	.section	.note.nv.tkinfo,"",@"SHT_NOTE"
	.sectionflags	@"SHF_NOTE_NV_TKINFO"
	.tkinfo
        /*0018*/ 	.word	0x00000002
        /*0030*/ 	.string	""
        /*0030*/ 	.string	"ptxas"
        /*0030*/ 	.string	"Cuda compilation tools, release 13.0, V13.0.88"
        /*0030*/ 	.string	"Build cuda_13.0.r13.0/compiler.36424714_0"
        /*0030*/ 	.string	"-arch sm_100 -m 64 "



//--------------------- .note.nv.cuinfo           --------------------------
	.section	.note.nv.cuinfo,"",@"SHT_NOTE"
	.sectionflags	@"SHF_NOTE_NV_CUINFO"
        /*0018*/ 	.short	0x0002
        /*001a*/ 	.short	0x0064
        /*001c*/ 	.short	0x0082
	.zero		2


//--------------------- .nv.info                  --------------------------
	.section	.nv.info,"",@"SHT_CUDA_INFO"
	.align	4


	//----- nvinfo : EIATTR_REGCOUNT
	.align		4
        /*0000*/ 	.byte	0x04, 0x2f
        /*0002*/ 	.short	(.L_1 - .L_0)
	.align		4
.L_0:
        /*0004*/ 	.word	index@(someSimpleKernel)
        /*0008*/ 	.word	0x0000000a


	//----- nvinfo : EIATTR_FRAME_SIZE
	.align		4
.L_1:
        /*000c*/ 	.byte	0x04, 0x11
        /*000e*/ 	.short	(.L_3 - .L_2)
	.align		4
.L_2:
        /*0010*/ 	.word	index@(someSimpleKernel)
        /*0014*/ 	.word	0x00000000


	//----- nvinfo : EIATTR_REGCOUNT
	.align		4
.L_3:
        /*0018*/ 	.byte	0x04, 0x2f
        /*001a*/ 	.short	(.L_5 - .L_4)
	.align		4
.L_4:
        /*001c*/ 	.word	index@(copykernel)
        /*0020*/ 	.word	0x00000010


	//----- nvinfo : EIATTR_FRAME_SIZE
	.align		4
.L_5:
        /*0024*/ 	.byte	0x04, 0x11
        /*0026*/ 	.short	(.L_7 - .L_6)
	.align		4
.L_6:
        /*0028*/ 	.word	index@(copykernel)
        /*002c*/ 	.word	0x00000000


	//----- nvinfo : EIATTR_REGCOUNT
	.align		4
.L_7:
        /*0030*/ 	.byte	0x04, 0x2f
        /*0032*/ 	.short	(.L_9 - .L_8)
	.align		4
.L_8:
        /*0034*/ 	.word	index@(add)
        /*0038*/ 	.word	0x0000000c


	//----- nvinfo : EIATTR_FRAME_SIZE
	.align		4
.L_9:
        /*003c*/ 	.byte	0x04, 0x11
        /*003e*/ 	.short	(.L_11 - .L_10)
	.align		4
.L_10:
        /*0040*/ 	.word	index@(add)
        /*0044*/ 	.word	0x00000000


	//----- nvinfo : EIATTR_MIN_STACK_SIZE
	.align		4
.L_11:
        /*0048*/ 	.byte	0x04, 0x12
        /*004a*/ 	.short	(.L_13 - .L_12)
	.align		4
.L_12:
        /*004c*/ 	.word	index@(add)
        /*0050*/ 	.word	0x00000000


	//----- nvinfo : EIATTR_MIN_STACK_SIZE
	.align		4
.L_13:
        /*0054*/ 	.byte	0x04, 0x12
        /*0056*/ 	.short	(.L_15 - .L_14)
	.align		4
.L_14:
        /*0058*/ 	.word	index@(copykernel)
        /*005c*/ 	.word	0x00000000


	//----- nvinfo : EIATTR_MIN_STACK_SIZE
	.align		4
.L_15:
        /*0060*/ 	.byte	0x04, 0x12
        /*0062*/ 	.short	(.L_17 - .L_16)
	.align		4
.L_16:
        /*0064*/ 	.word	index@(someSimpleKernel)
        /*0068*/ 	.word	0x00000000
.L_17:


//--------------------- .nv.compat                --------------------------
	.section	.nv.compat,"",@"SHT_CUDA_COMPAT_INFO"
	.align	4
        /*0000*/ 	.byte	0x02, 0x09, 0x00, 0x00, 0x02, 0x02, 0x01, 0x00, 0x02, 0x05, 0x05, 0x00, 0x03, 0x07, 0x01, 0x01
        /*0010*/ 	.byte	0x02, 0x03, 0x00, 0x00, 0x02, 0x06, 0x01, 0x00, 0x04, 0x0b, 0x08, 0x00, 0x01, 0x00, 0x00, 0x00
        /*0020*/ 	.byte	0x00, 0x00, 0x00, 0x00


//--------------------- .nv.info.add              --------------------------
	.section	.nv.info.add,"",@"SHT_CUDA_INFO"
	.sectionflags	@""
	.align	4


	//----- nvinfo : EIATTR_CUDA_API_VERSION
	.align		4
        /*0000*/ 	.byte	0x04, 0x37
        /*0002*/ 	.short	(.L_19 - .L_18)
.L_18:
        /*0004*/ 	.word	0x00000082


	//----- nvinfo : EIATTR_KPARAM_INFO
	.align		4
.L_19:
        /*0008*/ 	.byte	0x04, 0x17
        /*000a*/ 	.short	(.L_21 - .L_20)
.L_20:
        /*000c*/ 	.word	0x00000000
        /*0010*/ 	.short	0x0002
        /*0012*/ 	.short	0x0010
        /*0014*/ 	.byte	0x00, 0xf0, 0x11, 0x00


	//----- nvinfo : EIATTR_KPARAM_INFO
	.align		4
.L_21:
        /*0018*/ 	.byte	0x04, 0x17
        /*001a*/ 	.short	(.L_23 - .L_22)
.L_22:
        /*001c*/ 	.word	0x00000000
        /*0020*/ 	.short	0x0001
        /*0022*/ 	.short	0x0008
        /*0024*/ 	.byte	0x00, 0xf5, 0x21, 0x00


	//----- nvinfo : EIATTR_KPARAM_INFO
	.align		4
.L_23:
        /*0028*/ 	.byte	0x04, 0x17
        /*002a*/ 	.short	(.L_25 - .L_24)
.L_24:
        /*002c*/ 	.word	0x00000000
        /*0030*/ 	.short	0x0000
        /*0032*/ 	.short	0x0000
        /*0034*/ 	.byte	0x00, 0xf5, 0x21, 0x00


	//----- nvinfo : EIATTR_SPARSE_MMA_MASK
	.align		4
.L_25:
        /*0038*/ 	.byte	0x03, 0x50
        /*003a*/ 	.short	0x0000


	//----- nvinfo : EIATTR_MAXREG_COUNT
	.align		4
        /*003c*/ 	.byte	0x03, 0x1b
        /*003e*/ 	.short	0x00ff


	//----- nvinfo : EIATTR_MERCURY_ISA_VERSION
	.align		4
        /*0040*/ 	.byte	0x03, 0x5f
        /*0042*/ 	.short	0x0101


	//----- nvinfo : EIATTR_VRC_CTA_INIT_COUNT
	.align		4
        /*0044*/ 	.byte	0x02, 0x4a
	.zero		1
	.zero		1


	//----- nvinfo : EIATTR_EXIT_INSTR_OFFSETS
	.align		4
        /*0048*/ 	.byte	0x04, 0x1c
        /*004a*/ 	.short	(.L_27 - .L_26)


	//   ....[0]....
.L_26:
        /*004c*/ 	.word	0x00000070


	//   ....[1]....
        /*0050*/ 	.word	0x00000100


	//----- nvinfo : EIATTR_CBANK_PARAM_SIZE
	.align		4
.L_27:
        /*0054*/ 	.byte	0x03, 0x19
        /*0056*/ 	.short	0x0014


	//----- nvinfo : EIATTR_PARAM_CBANK
	.align		4
        /*0058*/ 	.byte	0x04, 0x0a
        /*005a*/ 	.short	(.L_29 - .L_28)
	.align		4
.L_28:
        /*005c*/ 	.word	index@(.nv.constant0.add)
        /*0060*/ 	.short	0x0380
        /*0062*/ 	.short	0x0014


	//----- nvinfo : EIATTR_SW_WAR
	.align		4
.L_29:
        /*0064*/ 	.byte	0x04, 0x36
        /*0066*/ 	.short	(.L_31 - .L_30)
.L_30:
        /*0068*/ 	.word	0x00000008
.L_31:


//--------------------- .nv.info.copykernel       --------------------------
	.section	.nv.info.copykernel,"",@"SHT_CUDA_INFO"
	.sectionflags	@""
	.align	4


	//----- nvinfo : EIATTR_CUDA_API_VERSION
	.align		4
        /*0000*/ 	.byte	0x04, 0x37
        /*0002*/ 	.short	(.L_33 - .L_32)
.L_32:
        /*0004*/ 	.word	0x00000082


	//----- nvinfo : EIATTR_KPARAM_INFO
	.align		4
.L_33:
        /*0008*/ 	.byte	0x04, 0x17
        /*000a*/ 	.short	(.L_35 - .L_34)
.L_34:
        /*000c*/ 	.word	0x00000000
        /*0010*/ 	.short	0x0003
        /*0012*/ 	.short	0x0018
        /*0014*/ 	.byte	0x00, 0xf0, 0x11, 0x00


	//----- nvinfo : EIATTR_KPARAM_INFO
	.align		4
.L_35:
        /*0018*/ 	.byte	0x04, 0x17
        /*001a*/ 	.short	(.L_37 - .L_36)
.L_36:
        /*001c*/ 	.word	0x00000000
        /*0020*/ 	.short	0x0002
        /*0022*/ 	.short	0x0010
        /*0024*/ 	.byte	0x00, 0xf5, 0x21, 0x00


	//----- nvinfo : EIATTR_KPARAM_INFO
	.align		4
.L_37:
        /*0028*/ 	.byte	0x04, 0x17
        /*002a*/ 	.short	(.L_39 - .L_38)
.L_38:
        /*002c*/ 	.word	0x00000000
        /*0030*/ 	.short	0x0001
        /*0032*/ 	.short	0x0008
        /*0034*/ 	.byte	0x00, 0xf5, 0x21, 0x00


	//----- nvinfo : EIATTR_KPARAM_INFO
	.align		4
.L_39:
        /*0038*/ 	.byte	0x04, 0x17
        /*003a*/ 	.short	(.L_41 - .L_40)
.L_40:
        /*003c*/ 	.word	0x00000000
        /*0040*/ 	.short	0x0000
        /*0042*/ 	.short	0x0000
        /*0044*/ 	.byte	0x00, 0xf5, 0x21, 0x00


	//----- nvinfo : EIATTR_SPARSE_MMA_MASK
	.align		4
.L_41:
        /*0048*/ 	.byte	0x03, 0x50
        /*004a*/ 	.short	0x0000


	//----- nvinfo : EIATTR_MAXREG_COUNT
	.align		4
        /*004c*/ 	.byte	0x03, 0x1b
        /*004e*/ 	.short	0x00ff


	//----- nvinfo : EIATTR_MERCURY_ISA_VERSION
	.align		4
        /*0050*/ 	.byte	0x03, 0x5f
        /*0052*/ 	.short	0x0101


	//----- nvinfo : EIATTR_VRC_CTA_INIT_COUNT
	.align		4
        /*0054*/ 	.byte	0x02, 0x4a
	.zero		1
	.zero		1


	//----- nvinfo : EIATTR_EXIT_INSTR_OFFSETS
	.align		4
        /*0058*/ 	.byte	0x04, 0x1c
        /*005a*/ 	.short	(.L_43 - .L_42)


	//   ....[0]....
.L_42:
        /*005c*/ 	.word	0x00000070


	//   ....[1]....
        /*0060*/ 	.word	0x000001b0


	//----- nvinfo : EIATTR_CBANK_PARAM_SIZE
	.align		4
.L_43:
        /*0064*/ 	.byte	0x03, 0x19
        /*0066*/ 	.short	0x001c


	//----- nvinfo : EIATTR_PARAM_CBANK
	.align		4
        /*0068*/ 	.byte	0x04, 0x0a
        /*006a*/ 	.short	(.L_45 - .L_44)
	.align		4
.L_44:
        /*006c*/ 	.word	index@(.nv.constant0.copykernel)
        /*0070*/ 	.short	0x0380
        /*0072*/ 	.short	0x001c


	//----- nvinfo : EIATTR_SW_WAR
	.align		4
.L_45:
        /*0074*/ 	.byte	0x04, 0x36
        /*0076*/ 	.short	(.L_47 - .L_46)
.L_46:
        /*0078*/ 	.word	0x00000008
.L_47:


//--------------------- .nv.info.someSimpleKernel --------------------------
	.section	.nv.info.someSimpleKernel,"",@"SHT_CUDA_INFO"
	.sectionflags	@""
	.align	4


	//----- nvinfo : EIATTR_CUDA_API_VERSION
	.align		4
        /*0000*/ 	.byte	0x04, 0x37
        /*0002*/ 	.short	(.L_49 - .L_48)
.L_48:
        /*0004*/ 	.word	0x00000082


	//----- nvinfo : EIATTR_KPARAM_INFO
	.align		4
.L_49:
        /*0008*/ 	.byte	0x04, 0x17
        /*000a*/ 	.short	(.L_51 - .L_50)
.L_50:
        /*000c*/ 	.word	0x00000000
        /*0010*/ 	.short	0x0002
        /*0012*/ 	.short	0x0010
        /*0014*/ 	.byte	0x00, 0xf0, 0x11, 0x00


	//----- nvinfo : EIATTR_KPARAM_INFO
	.align		4
.L_51:
        /*0018*/ 	.byte	0x04, 0x17
        /*001a*/ 	.short	(.L_53 - .L_52)
.L_52:
        /*001c*/ 	.word	0x00000000
        /*0020*/ 	.short	0x0001
        /*0022*/ 	.short	0x0008
        /*0024*/ 	.byte	0x00, 0xf5, 0x21, 0x00


	//----- nvinfo : EIATTR_KPARAM_INFO
	.align		4
.L_53:
        /*0028*/ 	.byte	0x04, 0x17
        /*002a*/ 	.short	(.L_55 - .L_54)
.L_54:
        /*002c*/ 	.word	0x00000000
        /*0030*/ 	.short	0x0000
        /*0032*/ 	.short	0x0000
        /*0034*/ 	.byte	0x00, 0xf5, 0x21, 0x00


	//----- nvinfo : EIATTR_SPARSE_MMA_MASK
	.align		4
.L_55:
        /*0038*/ 	.byte	0x03, 0x50
        /*003a*/ 	.short	0x0000


	//----- nvinfo : EIATTR_MAXREG_COUNT
	.align		4
        /*003c*/ 	.byte	0x03, 0x1b
        /*003e*/ 	.short	0x00ff


	//----- nvinfo : EIATTR_MERCURY_ISA_VERSION
	.align		4
        /*0040*/ 	.byte	0x03, 0x5f
        /*0042*/ 	.short	0x0101


	//----- nvinfo : EIATTR_VRC_CTA_INIT_COUNT
	.align		4
        /*0044*/ 	.byte	0x02, 0x4a
	.zero		1
	.zero		1


	//----- nvinfo : EIATTR_EXIT_INSTR_OFFSETS
	.align		4
        /*0048*/ 	.byte	0x04, 0x1c
        /*004a*/ 	.short	(.L_57 - .L_56)


	//   ....[0]....
.L_56:
        /*004c*/ 	.word	0x00000070


	//   ....[1]....
        /*0050*/ 	.word	0x000000f0


	//----- nvinfo : EIATTR_CBANK_PARAM_SIZE
	.align		4
.L_57:
        /*0054*/ 	.byte	0x03, 0x19
        /*0056*/ 	.short	0x0014


	//----- nvinfo : EIATTR_PARAM_CBANK
	.align		4
        /*0058*/ 	.byte	0x04, 0x0a
        /*005a*/ 	.short	(.L_59 - .L_58)
	.align		4
.L_58:
        /*005c*/ 	.word	index@(.nv.constant0.someSimpleKernel)
        /*0060*/ 	.short	0x0380
        /*0062*/ 	.short	0x0014


	//----- nvinfo : EIATTR_SW_WAR
	.align		4
.L_59:
        /*0064*/ 	.byte	0x04, 0x36
        /*0066*/ 	.short	(.L_61 - .L_60)
.L_60:
        /*0068*/ 	.word	0x00000008
.L_61:


//--------------------- .nv.callgraph             --------------------------
	.section	.nv.callgraph,"",@"SHT_CUDA_CALLGRAPH"
	.align	4
	.sectionentsize	8
	.align		4
        /*0000*/ 	.word	0x00000000
	.align		4
        /*0004*/ 	.word	0xffffffff
	.align		4
        /*0008*/ 	.word	0x00000000
	.align		4
        /*000c*/ 	.word	0xfffffffe
	.align		4
        /*0010*/ 	.word	0x00000000
	.align		4
        /*0014*/ 	.word	0xfffffffd
	.align		4
        /*0018*/ 	.word	0x00000000
	.align		4
        /*001c*/ 	.word	0xfffffffc


//--------------------- .text.add                 --------------------------
	.section	.text.add,"ax",@progbits
	.align	128
        .global         add
        .type           add,@function
        .size           add,(.L_x_3 - add)
        .other          add,@"STO_CUDA_ENTRY STV_DEFAULT"
add:
.text.add:
[----:B------:R-:W-:Y:S01]  /*0000*/  LDC R1, c[0x0][0x37c] ;  /* 0x0000df00ff017b82 */ /* 0x000fe20000000800 */
[----:B------:R-:W0:Y:S07]  /*0010*/  S2R R9, SR_TID.X ;  /* 0x0000000000097919 */ /* 0x000e2e0000002100 */
[----:B------:R-:W0:Y:S01]  /*0020*/  S2UR UR4, SR_CTAID.X ;  /* 0x00000000000479c3 */ /* 0x000e220000002500 */
[----:B------:R-:W1:Y:S07]  /*0030*/  LDCU UR5, c[0x0][0x390] ;  /* 0x00007200ff0577ac */ /* 0x000e6e0008000800 */
[----:B------:R-:W0:Y:S02]  /*0040*/  LDC R0, c[0x0][0x360] ;  /* 0x0000d800ff007b82 */ /* 0x000e240000000800 */
[----:B0-----:R-:W-:-:S05]  /*0050*/  IMAD R9, R0, UR4, R9 ;  /* 0x0000000400097c24 */ /* 0x001fca000f8e0209 */
[----:B-1----:R-:W-:-:S13]  /*0060*/  ISETP.GE.AND P0, PT, R9, UR5, PT ;  /* 0x0000000509007c0c */ /* 0x002fda000bf06270 */
[----:B------:R-:W-:Y:S05]  /*0070*/  @P0 EXIT ;  /* 0x000000000000094d */ /* 0x000fea0003800000 */
[----:B------:R-:W0:Y:S01]  /*0080*/  LDC.64 R2, c[0x0][0x388] ;  /* 0x0000e200ff027b82 */ /* 0x000e220000000a00 */
[----:B------:R-:W1:Y:S07]  /*0090*/  LDCU.64 UR4, c[0x0][0x358] ;  /* 0x00006b00ff0477ac */ /* 0x000e6e0008000a00 */
[----:B------:R-:W2:Y:S01]  /*00a0*/  LDC.64 R6, c[0x0][0x380] ;  /* 0x0000e000ff067b82 */ /* 0x000ea20000000a00 */
[----:B0-----:R-:W-:-:S06]  /*00b0*/  IMAD.WIDE R2, R9, 0x8, R2 ;  /* 0x0000000809027825 */ /* 0x001fcc00078e0202 */
[----:B-1----:R-:W3:Y:S01]  /*00c0*/  LDG.E.64 R2, desc[UR4][R2.64] ;  /* 0x0000000402027981 */ /* 0x002ee2000c1e1b00 */
[----:B--2---:R-:W-:Y:S01]  /*00d0*/  IMAD.WIDE R6, R9, 0x8, R6 ;  /* 0x0000000809067825 */ /* 0x004fe200078e0206 */
[----:B---3--:R-:W-:-:S07]  /*00e0*/  DADD R4, R2, R2 ;  /* 0x0000000002047229 */ /* 0x008fce0000000002 */
[----:B------:R-:W-:Y:S01]  /*00f0*/  STG.E.64 desc[UR4][R6.64], R4 ;  /* 0x0000000406007986 */ /* 0x000fe2000c101b04 */
[----:B------:R-:W-:Y:S05]  /*0100*/  EXIT ;  /* 0x000000000000794d */ /* 0x000fea0003800000 */
.L_x_0:
[----:B------:R-:W-:-:S00]  /*0110*/  BRA `(.L_x_0) ;  /* 0xfffffffc00fc7947 */ /* 0x000fc0000383ffff */
[----:B------:R-:W-:-:S00]  /*0120*/  NOP ;  /* 0x0000000000007918 */ /* 0x000fc00000000000 */
        /* <DEDUP_REMOVED lines=13> */
.L_x_3:


//--------------------- .text.copykernel          --------------------------
	.section	.text.copykernel,"ax",@progbits
	.align	128
        .global         copykernel
        .type           copykernel,@function
        .size           copykernel,(.L_x_4 - copykernel)
        .other          copykernel,@"STO_CUDA_ENTRY STV_DEFAULT"
copykernel:
.text.copykernel:
        /* <DEDUP_REMOVED lines=10> */
[----:B------:R-:W2:Y:S08]  /*00a0*/  LDC.64 R4, c[0x0][0x380] ;  /* 0x0000e000ff047b82 */ /* 0x000eb00000000a00 */
[----:B------:R-:W3:Y:S01]  /*00b0*/  LDC.64 R6, c[0x0][0x390] ;  /* 0x0000e400ff067b82 */ /* 0x000ee20000000a00 */
[----:B0-----:R-:W-:-:S06]  /*00c0*/  IMAD.WIDE R2, R9, 0x8, R2 ;  /* 0x0000000809027825 */ /* 0x001fcc00078e0202 */
[----:B-1----:R-:W4:Y:S01]  /*00d0*/  LDG.E.64 R2, desc[UR4][R2.64] ;  /* 0x0000000402027981 */ /* 0x002f22000c1e1b00 */
[----:B------:R-:W-:-:S05]  /*00e0*/  SHF.L.U32 R11, R9, 0x2, RZ ;  /* 0x00000002090b7819 */ /* 0x000fca00000006ff */
[----:B--2---:R-:W-:-:S04]  /*00f0*/  IMAD.WIDE R4, R11, 0x4, R4 ;  /* 0x000000040b047825 */ /* 0x004fc800078e0204 */
[----:B---3--:R-:W-:Y:S01]  /*0100*/  IMAD.WIDE R6, R9, 0x8, R6 ;  /* 0x0000000809067825 */ /* 0x008fe200078e0206 */
[----:B----4-:R-:W0:Y:S03]  /*0110*/  F2F.F32.F64 R0, R2 ;  /* 0x0000000200007310 */ /* 0x010e260000301000 */
[----:B0-----:R-:W-:-:S05]  /*0120*/  FMUL R11, R0, 0.00390625 ;  /* 0x3b800000000b7820 */ /* 0x001fca0000400000 */
[----:B------:R-:W-:Y:S04]  /*0130*/  STG.E desc[UR4][R4.64], R11 ;  /* 0x0000000b04007986 */ /* 0x000fe8000c101904 */
[----:B------:R-:W2:Y:S01]  /*0140*/  LDG.E.64 R6, desc[UR4][R6.64] ;  /* 0x0000000406067981 */ /* 0x000ea2000c1e1b00 */
[----:B------:R-:W-:-:S05]  /*0150*/  HFMA2 R13, -RZ, RZ, 1.875, 0 ;  /* 0x3f800000ff0d7431 */ /* 0x000fca00000001ff */
[----:B------:R-:W-:Y:S04]  /*0160*/  STG.E desc[UR4][R4.64+0x8], R13 ;  /* 0x0000080d04007986 */ /* 0x000fe8000c101904 */
[----:B------:R-:W-:Y:S01]  /*0170*/  STG.E desc[UR4][R4.64+0xc], R13 ;  /* 0x00000c0d04007986 */ /* 0x000fe2000c101904 */
[----:B--2---:R-:W0:Y:S02]  /*0180*/  F2F.F32.F64 R0, R6 ;  /* 0x0000000600007310 */ /* 0x004e240000301000 */
[----:B0-----:R-:W-:-:S05]  /*0190*/  FMUL R9, R0, 0.00390625 ;  /* 0x3b80000000097820 */ /* 0x001fca0000400000 */
[----:B------:R-:W-:Y:S01]  /*01a0*/  STG.E desc[UR4][R4.64+0x4], R9 ;  /* 0x0000040904007986 */ /* 0x000fe2000c101904 */
[----:B------:R-:W-:Y:S05]  /*01b0*/  EXIT ;  /* 0x000000000000794d */ /* 0x000fea0003800000 */
.L_x_1:
        /* <DEDUP_REMOVED lines=12> */
.L_x_4:


//--------------------- .text.someSimpleKernel    --------------------------
	.section	.text.someSimpleKernel,"ax",@progbits
	.align	128
        .global         someSimpleKernel
        .type           someSimpleKernel,@function
        .size           someSimpleKernel,(.L_x_5 - someSimpleKernel)
        .other          someSimpleKernel,@"STO_CUDA_ENTRY STV_DEFAULT"
someSimpleKernel:
.text.someSimpleKernel:
        /* <DEDUP_REMOVED lines=13> */
[----:B--2---:R-:W-:-:S05]  /*00d0*/  IMAD.WIDE R4, R7, 0x8, R4 ;  /* 0x0000000807047825 */ /* 0x004fca00078e0204 */
[----:B---3--:R-:W-:Y:S01]  /*00e0*/  STG.E.64 desc[UR4][R4.64], R2 ;  /* 0x0000000204007986 */ /* 0x008fe2000c101b04 */
[----:B------:R-:W-:Y:S05]  /*00f0*/  EXIT ;  /* 0x000000000000794d */ /* 0x000fea0003800000 */
.L_x_2:
        /* <DEDUP_REMOVED lines=16> */
.L_x_5:


//--------------------- .nv.shared.reserved.0     --------------------------
	.section	.nv.shared.reserved.0,"aw",@nobits
	.weak		__nv_reservedSMEM_offset_0_alias
	.size		__nv_reservedSMEM_offset_0_alias, 0, 64
	.other		__nv_reservedSMEM_offset_0_alias,@"STO_CUDA_RESERVED_SHARED STV_DEFAULT"
__nv_reservedSMEM_offset_0_alias:
	.zero		0
	.zero		64


//--------------------- .nv.constant0.add         --------------------------
	.section	.nv.constant0.add,"a",@progbits
	.sectionflags	@""
	.align	4
.nv.constant0.add:
	.zero		916


//--------------------- .nv.constant0.copykernel  --------------------------
	.section	.nv.constant0.copykernel,"a",@progbits
	.sectionflags	@""
	.align	4
.nv.constant0.copykernel:
	.zero		924


//--------------------- .nv.constant0.someSimpleKernel --------------------------
	.section	.nv.constant0.someSimpleKernel,"a",@progbits
	.sectionflags	@""
	.align	4
.nv.constant0.someSimpleKernel:
	.zero		916


//--------------------- SYMBOLS --------------------------

	.type		.nv.reservedSmem.offset0,@object
	.size		.nv.reservedSmem.offset0,0x4
